//
// Generated by NVIDIA NVVM Compiler
//
// Compiler Build ID: CL-36424714
// Cuda compilation tools, release 13.0, V13.0.88
// Based on NVVM 20.0.0
//

.version 9.0
.target sm_100
.address_size 64

	// .globl	_Z13GoldChkKernelPdS_i
.global .align 4 .u32 kerrors;

.visible .entry _Z13GoldChkKernelPdS_i(
	.param .u64 .ptr .align 1 _Z13GoldChkKernelPdS_i_param_0,
	.param .u64 .ptr .align 1 _Z13GoldChkKernelPdS_i_param_1,
	.param .u32 _Z13GoldChkKernelPdS_i_param_2
)
{
	.reg .pred 	%p<2>;
	.reg .b32 	%r<12>;
	.reg .b64 	%rd<8>;
	.reg .b64 	%fd<10>;

	ld.param.u64 	%rd1, [_Z13GoldChkKernelPdS_i_param_0];
	ld.param.u64 	%rd2, [_Z13GoldChkKernelPdS_i_param_1];
	ld.param.u32 	%r1, [_Z13GoldChkKernelPdS_i_param_2];
	cvta.to.global.u64 	%rd3, %rd2;
	cvta.to.global.u64 	%rd4, %rd1;
	mov.u32 	%r2, %ctaid.x;
	shl.b32 	%r3, %r2, 5;
	mov.u32 	%r4, %tid.x;
	add.s32 	%r5, %r3, %r4;
	mov.u32 	%r6, %ctaid.y;
	shl.b32 	%r7, %r6, 5;
	mov.u32 	%r8, %tid.y;
	add.s32 	%r9, %r7, %r8;
	mad.lo.s32 	%r10, %r1, %r9, %r5;
	mul.wide.s32 	%rd5, %r10, 8;
	add.s64 	%rd6, %rd4, %rd5;
	ld.global.f64 	%fd1, [%rd6];
	add.s64 	%rd7, %rd3, %rd5;
	ld.global.f64 	%fd2, [%rd7];
	sub.f64 	%fd3, %fd1, %fd2;
	div.rn.f64 	%fd4, %fd3, %fd1;
	abs.f64 	%fd5, %fd4;
	div.rn.f64 	%fd6, %fd3, %fd2;
	abs.f64 	%fd7, %fd6;
	max.f64 	%fd9, %fd5, %fd7;
	setp.leu.f64 	%p1, %fd9, 0d3DDB7CDFD9D7BDBB;
	@%p1 bra 	$L__BB0_2;
	atom.global.add.u32 	%r11, [kerrors], 1;
$L__BB0_2:
	ret;

}


// ===== COMPILED SASS (sm_100) =====

	.target	sm_100

	.elftype	@"ET_EXEC"


//--------------------- .note.nv.tkinfo           --------------------------
	.section	.note.nv.tkinfo,"",@"SHT_NOTE"
	.sectionflags	@"SHF_NOTE_NV_TKINFO"
	.tkinfo
        /*0018*/ 	.word	0x00000002
        /*0030*/ 	.string	""
        /*0030*/ 	.string	"ptxas"
        /*0030*/ 	.string	"Cuda compilation tools, release 13.0, V13.0.88"
        /*0030*/ 	.string	"Build cuda_13.0.r13.0/compiler.36424714_0"
        /*0030*/ 	.string	"-arch sm_100 -m 64 "



//--------------------- .note.nv.cuinfo           --------------------------
	.section	.note.nv.cuinfo,"",@"SHT_NOTE"
	.sectionflags	@"SHF_NOTE_NV_CUINFO"
        /*0018*/ 	.short	0x0002
        /*001a*/ 	.short	0x0064
        /*001c*/ 	.short	0x0082
	.zero		2


//--------------------- .nv.info                  --------------------------
	.section	.nv.info,"",@"SHT_CUDA_INFO"
	.align	4


	//----- nvinfo : EIATTR_REGCOUNT
	.align		4
        /*0000*/ 	.byte	0x04, 0x2f
        /*0002*/ 	.short	(.L_2 - .L_1)
	.align		4
.L_1:
        /*0004*/ 	.word	index@(_Z13GoldChkKernelPdS_i)
        /*0008*/ 	.word	0x0000001e


	//----- nvinfo : EIATTR_FRAME_SIZE
	.align		4
.L_2:
        /*000c*/ 	.byte	0x04, 0x11
        /*000e*/ 	.short	(.L_4 - .L_3)
	.align		4
.L_3:
        /*0010*/ 	.word	index@($__internal_0_$__cuda_sm20_div_rn_f64_full)
        /*0014*/ 	.word	0x00000000


	//----- nvinfo : EIATTR_FRAME_SIZE
	.align		4
.L_4:
        /*0018*/ 	.byte	0x04, 0x11
        /*001a*/ 	.short	(.L_6 - .L_5)
	.align		4
.L_5:
        /*001c*/ 	.word	index@(_Z13GoldChkKernelPdS_i)
        /*0020*/ 	.word	0x00000000


	//----- nvinfo : EIATTR_MIN_STACK_SIZE
	.align		4
.L_6:
        /*0024*/ 	.byte	0x04, 0x12
        /*0026*/ 	.short	(.L_8 - .L_7)
	.align		4
.L_7:
        /*0028*/ 	.word	index@(_Z13GoldChkKernelPdS_i)
        /*002c*/ 	.word	0x00000000
.L_8:


//--------------------- .nv.compat                --------------------------
	.section	.nv.compat,"",@"SHT_CUDA_COMPAT_INFO"
	.align	4
        /*0000*/ 	.byte	0x02, 0x09, 0x00, 0x00, 0x02, 0x02, 0x01, 0x00, 0x02, 0x05, 0x05, 0x00, 0x03, 0x07, 0x01, 0x01
        /*0010*/ 	.byte	0x02, 0x03, 0x00, 0x00, 0x02, 0x06, 0x01, 0x00, 0x04, 0x0b, 0x08, 0x00, 0x01, 0x00, 0x00, 0x00
        /*0020*/ 	.byte	0x00, 0x00, 0x00, 0x00


//--------------------- .nv.info._Z13GoldChkKernelPdS_i --------------------------
	.section	.nv.info._Z13GoldChkKernelPdS_i,"",@"SHT_CUDA_INFO"
	.sectionflags	@""
	.align	4


	//----- nvinfo : EIATTR_CUDA_API_VERSION
	.align		4
        /*0000*/ 	.byte	0x04, 0x37
        /*0002*/ 	.short	(.L_10 - .L_9)
.L_9:
        /*0004*/ 	.word	0x00000082


	//----- nvinfo : EIATTR_KPARAM_INFO
	.align		4
.L_10:
        /*0008*/ 	.byte	0x04, 0x17
        /*000a*/ 	.short	(.L_12 - .L_11)
.L_11:
        /*000c*/ 	.word	0x00000000
        /*0010*/ 	.short	0x0002
        /*0012*/ 	.short	0x0010
        /*0014*/ 	.byte	0x00, 0xf0, 0x11, 0x00


	//----- nvinfo : EIATTR_KPARAM_INFO
	.align		4
.L_12:
        /*0018*/ 	.byte	0x04, 0x17
        /*001a*/ 	.short	(.L_14 - .L_13)
.L_13:
        /*001c*/ 	.word	0x00000000
        /*0020*/ 	.short	0x0001
        /*0022*/ 	.short	0x0008
        /*0024*/ 	.byte	0x00, 0xf5, 0x21, 0x00


	//----- nvinfo : EIATTR_KPARAM_INFO
	.align		4
.L_14:
        /*0028*/ 	.byte	0x04, 0x17
        /*002a*/ 	.short	(.L_16 - .L_15)
.L_15:
        /*002c*/ 	.word	0x00000000
        /*0030*/ 	.short	0x0000
        /*0032*/ 	.short	0x0000
        /*0034*/ 	.byte	0x00, 0xf5, 0x21, 0x00


	//----- nvinfo : EIATTR_SPARSE_MMA_MASK
	.align		4
.L_16:
        /*0038*/ 	.byte	0x03, 0x50
        /*003a*/ 	.short	0x0000


	//----- nvinfo : EIATTR_MAXREG_COUNT
	.align		4
        /*003c*/ 	.byte	0x03, 0x1b
        /*003e*/ 	.short	0x00ff


	//----- nvinfo : EIATTR_MERCURY_ISA_VERSION
	.align		4
        /*0040*/ 	.byte	0x03, 0x5f
        /*0042*/ 	.short	0x0101


	//----- nvinfo : EIATTR_INT_WARP_WIDE_INSTR_OFFSETS
	.align		4
        /*0044*/ 	.byte	0x04, 0x31
        /*0046*/ 	.short	(.L_18 - .L_17)


	//   ....[0]....
.L_17:
        /*0048*/ 	.word	0x000004e0


	//----- nvinfo : EIATTR_VRC_CTA_INIT_COUNT
	.align		4
.L_18:
        /*004c*/ 	.byte	0x02, 0x4a
	.zero		1
	.zero		1


	//----- nvinfo : EIATTR_EXIT_INSTR_OFFSETS
	.align		4
        /*0050*/ 	.byte	0x04, 0x1c
        /*0052*/ 	.short	(.L_20 - .L_19)


	//   ....[0]....
.L_19:
        /*0054*/ 	.word	0x000004b0


	//   ....[1]....
        /*0058*/ 	.word	0x00000530


	//----- nvinfo : EIATTR_CRS_STACK_SIZE
	.align		4
.L_20:
        /*005c*/ 	.byte	0x04, 0x1e
        /*005e*/ 	.short	(.L_22 - .L_21)
.L_21:
        /*0060*/ 	.word	0x00000000


	//----- nvinfo : EIATTR_CBANK_PARAM_SIZE
	.align		4
.L_22:
        /*0064*/ 	.byte	0x03, 0x19
        /*0066*/ 	.short	0x0014


	//----- nvinfo : EIATTR_PARAM_CBANK
	.align		4
        /*0068*/ 	.byte	0x04, 0x0a
        /*006a*/ 	.short	(.L_24 - .L_23)
	.align		4
.L_23:
        /*006c*/ 	.word	index@(.nv.constant0._Z13GoldChkKernelPdS_i)
        /*0070*/ 	.short	0x0380
        /*0072*/ 	.short	0x0014


	//----- nvinfo : EIATTR_SW_WAR
	.align		4
.L_24:
        /*0074*/ 	.byte	0x04, 0x36
        /*0076*/ 	.short	(.L_26 - .L_25)
.L_25:
        /*0078*/ 	.word	0x00000008
.L_26:


//--------------------- .nv.callgraph             --------------------------
	.section	.nv.callgraph,"",@"SHT_CUDA_CALLGRAPH"
	.align	4
	.sectionentsize	8
	.align		4
        /*0000*/ 	.word	0x00000000
	.align		4
        /*0004*/ 	.word	0xffffffff
	.align		4
        /*0008*/ 	.word	0x00000000
	.align		4
        /*000c*/ 	.word	0xfffffffe
	.align		4
        /*0010*/ 	.word	0x00000000
	.align		4
        /*0014*/ 	.word	0xfffffffd
	.align		4
        /*0018*/ 	.word	0x00000000
	.align		4
        /*001c*/ 	.word	0xfffffffc


//--------------------- .nv.constant4             --------------------------
	.section	.nv.constant4,"a",@progbits
	.align	8
	.align		8
.nv.constant4:
        /*0000*/ 	.dword	kerrors


//--------------------- .text._Z13GoldChkKernelPdS_i --------------------------
	.section	.text._Z13GoldChkKernelPdS_i,"ax",@progbits
	.align	128
        .global         _Z13GoldChkKernelPdS_i
        .type           _Z13GoldChkKernelPdS_i,@function
        .size           _Z13GoldChkKernelPdS_i,(.L_x_10 - _Z13GoldChkKernelPdS_i)
        .other          _Z13GoldChkKernelPdS_i,@"STO_CUDA_ENTRY STV_DEFAULT"
_Z13GoldChkKernelPdS_i:
.text._Z13GoldChkKernelPdS_i:
[----:B------:R-:W-:Y:S01]  /*0000*/  LDC R1, c[0x0][0x37c] ;  /* 0x0000df00ff017b82 */ /* 0x000fe20000000800 */
[----:B------:R-:W0:Y:S07]  /*0010*/  S2R R0, SR_CTAID.X ;  /* 0x0000000000007919 */ /* 0x000e2e0000002500 */
[----:B------:R-:W1:Y:S01]  /*0020*/  LDC.64 R4, c[0x0][0x380] ;  /* 0x0000e000ff047b82 */ /* 0x000e620000000a00 */
[----:B------:R-:W2:Y:S01]  /*0030*/  LDCU UR6, c[0x0][0x390] ;  /* 0x00007200ff0677ac */ /* 0x000ea20008000800 */
[----:B------:R-:W0:Y:S01]  /*0040*/  S2R R3, SR_TID.X ;  /* 0x0000000000037919 */ /* 0x000e220000002100 */
[----:B------:R-:W3:Y:S01]  /*0050*/  LDCU.64 UR4, c[0x0][0x358] ;  /* 0x00006b00ff0477ac */ /* 0x000ee20008000a00 */
[----:B------:R-:W4:Y:S04]  /*0060*/  S2R R2, SR_CTAID.Y ;  /* 0x0000000000027919 */ /* 0x000f280000002600 */
[----:B------:R-:W5:Y:S01]  /*0070*/  LDC.64 R8, c[0x0][0x388] ;  /* 0x0000e200ff087b82 */ /* 0x000f620000000a00 */
[----:B------:R-:W4:Y:S01]  /*0080*/  S2R R7, SR_TID.Y ;  /* 0x0000000000077919 */ /* 0x000f220000002200 */
[----:B0-----:R-:W-:-:S02]  /*0090*/  IMAD R0, R0, 0x20, R3 ;  /* 0x0000002000007824 */ /* 0x001fc400078e0203 */
[----:B----4-:R-:W-:-:S04]  /*00a0*/  IMAD R3, R2, 0x20, R7 ;  /* 0x0000002002037824 */ /* 0x010fc800078e0207 */
[----:B--2---:R-:W-:-:S04]  /*00b0*/  IMAD R3, R3, UR6, R0 ;  /* 0x0000000603037c24 */ /* 0x004fc8000f8e0200 */
[----:B-1----:R-:W-:-:S06]  /*00c0*/  IMAD.WIDE R4, R3, 0x8, R4 ;  /* 0x0000000803047825 */ /* 0x002fcc00078e0204 */
[----:B---3--:R-:W2:Y:S01]  /*00d0*/  LDG.E.64 R4, desc[UR4][R4.64] ;  /* 0x0000000404047981 */ /* 0x008ea2000c1e1b00 */
[----:B-----5:R-:W-:-:S06]  /*00e0*/  IMAD.WIDE R8, R3, 0x8, R8 ;  /* 0x0000000803087825 */ /* 0x020fcc00078e0208 */
[----:B------:R-:W3:Y:S01]  /*00f0*/  LDG.E.64 R8, desc[UR4][R8.64] ;  /* 0x0000000408087981 */ /* 0x000ee2000c1e1b00 */
[----:B------:R-:W-:Y:S01]  /*0100*/  IMAD.MOV.U32 R2, RZ, RZ, 0x1 ;  /* 0x00000001ff027424 */ /* 0x000fe200078e00ff */
[----:B------:R-:W-:Y:S01]  /*0110*/  BSSY.RECONVERGENT B0, `(.L_x_0) ;  /* 0x0000017000007945 */ /* 0x000fe20003800200 */
[----:B--2---:R-:W0:Y:S04]  /*0120*/  MUFU.RCP64H R3, R5 ;  /* 0x0000000500037308 */ /* 0x004e280000001800 */
[----:B0-----:R-:W-:-:S08]  /*0130*/  DFMA R6, -R4, R2, 1 ;  /* 0x3ff000000406742b */ /* 0x001fd00000000102 */
[----:B------:R-:W-:-:S08]  /*0140*/  DFMA R6, R6, R6, R6 ;  /* 0x000000060606722b */ /* 0x000fd00000000006 */
[----:B------:R-:W-:Y:S02]  /*0150*/  DFMA R2, R2, R6, R2 ;  /* 0x000000060202722b */ /* 0x000fe40000000002 */
[----:B---3--:R-:W-:-:S06]  /*0160*/  DADD R6, R4, -R8 ;  /* 0x0000000004067229 */ /* 0x008fcc0000000808 */
[----:B------:R-:W-:-:S04]  /*0170*/  DFMA R10, -R4, R2, 1 ;  /* 0x3ff00000040a742b */ /* 0x000fc80000000102 */
[----:B------:R-:W-:-:S04]  /*0180*/  FSETP.GEU.AND P1, PT, |R7|, 6.5827683646048100446e-37, PT ;  /* 0x036000000700780b */ /* 0x000fc80003f2e200 */
[----:B------:R-:W-:-:S08]  /*0190*/  DFMA R2, R2, R10, R2 ;  /* 0x0000000a0202722b */ /* 0x000fd00000000002 */
[----:B------:R-:W-:-:S08]  /*01a0*/  DMUL R10, R6, R2 ;  /* 0x00000002060a7228 */ /* 0x000fd00000000000 */
[----:B------:R-:W-:-:S08]  /*01b0*/  DFMA R12, -R4, R10, R6 ;  /* 0x0000000a040c722b */ /* 0x000fd00000000106 */
[----:B------:R-:W-:-:S10]  /*01c0*/  DFMA R2, R2, R12, R10 ;  /* 0x0000000c0202722b */ /* 0x000fd4000000000a */
[----:B------:R-:W-:-:S05]  /*01d0*/  FFMA R0, RZ, R5, R3 ;  /* 0x00000005ff007223 */ /* 0x000fca0000000003 */
[----:B------:R-:W-:-:S13]  /*01e0*/  FSETP.GT.AND P0, PT, |R0|, 1.469367938527859385e-39, PT ;  /* 0x001000000000780b */ /* 0x000fda0003f04200 */
[----:B------:R-:W-:Y:S05]  /*01f0*/  @P0 BRA P1, `(.L_x_1) ;  /* 0x0000000000200947 */ /* 0x000fea0000800000 */
[----:B------:R-:W-:Y:S01]  /*0200*/  IMAD.MOV.U32 R10, RZ, RZ, R4 ;  /* 0x000000ffff0a7224 */ /* 0x000fe200078e0004 */
[----:B------:R-:W-:Y:S01]  /*0210*/  MOV R0, 0x260 ;  /* 0x0000026000007802 */ /* 0x000fe20000000f00 */
[----:B------:R-:W-:Y:S02]  /*0220*/  IMAD.MOV.U32 R11, RZ, RZ, R5 ;  /* 0x000000ffff0b7224 */ /* 0x000fe400078e0005 */
[----:B------:R-:W-:Y:S02]  /*0230*/  IMAD.MOV.U32 R12, RZ, RZ, R6 ;  /* 0x000000ffff0c7224 */ /* 0x000fe400078e0006 */
[----:B------:R-:W-:-:S07]  /*0240*/  IMAD.MOV.U32 R13, RZ, RZ, R7 ;  /* 0x000000ffff0d7224 */ /* 0x000fce00078e0007 */
[----:B------:R-:W-:Y:S05]  /*0250*/  CALL.REL.NOINC `($__internal_0_$__cuda_sm20_div_rn_f64_full) ;  /* 0x0000000000b87944 */ /* 0x000fea0003c00000 */
[----:B------:R-:W-:Y:S02]  /*0260*/  IMAD.MOV.U32 R2, RZ, RZ, R18 ;  /* 0x000000ffff027224 */ /* 0x000fe400078e0012 */
[----:B------:R-:W-:-:S07]  /*0270*/  IMAD.MOV.U32 R3, RZ, RZ, R19 ;  /* 0x000000ffff037224 */ /* 0x000fce00078e0013 */
.L_x_1:
[----:B------:R-:W-:Y:S05]  /*0280*/  BSYNC.RECONVERGENT B0 ;  /* 0x0000000000007941 */ /* 0x000fea0003800200 */
.L_x_0:
[----:B------:R-:W0:Y:S01]  /*0290*/  MUFU.RCP64H R5, R9 ;  /* 0x0000000900057308 */ /* 0x000e220000001800 */
[----:B------:R-:W-:Y:S01]  /*02a0*/  IMAD.MOV.U32 R4, RZ, RZ, 0x1 ;  /* 0x00000001ff047424 */ /* 0x000fe200078e00ff */
[----:B------:R-:W-:Y:S01]  /*02b0*/  FSETP.GEU.AND P1, PT, |R7|, 6.5827683646048100446e-37, PT ;  /* 0x036000000700780b */ /* 0x000fe20003f2e200 */
[----:B------:R-:W-:Y:S04]  /*02c0*/  BSSY.RECONVERGENT B0, `(.L_x_2) ;  /* 0x0000014000007945 */ /* 0x000fe80003800200 */
[----:B0-----:R-:W-:-:S08]  /*02d0*/  DFMA R10, -R8, R4, 1 ;  /* 0x3ff00000080a742b */ /* 0x001fd00000000104 */
[----:B------:R-:W-:-:S08]  /*02e0*/  DFMA R10, R10, R10, R10 ;  /* 0x0000000a0a0a722b */ /* 0x000fd0000000000a */
[----:B------:R-:W-:-:S08]  /*02f0*/  DFMA R10, R4, R10, R4 ;  /* 0x0000000a040a722b */ /* 0x000fd00000000004 */
[----:B------:R-:W-:-:S08]  /*0300*/  DFMA R4, -R8, R10, 1 ;  /* 0x3ff000000804742b */ /* 0x000fd0000000010a */
        /* <DEDUP_REMOVED lines=15> */
.L_x_3:
[----:B------:R-:W-:Y:S05]  /*0400*/  BSYNC.RECONVERGENT B0 ;  /* 0x0000000000007941 */ /* 0x000fea0003800200 */
.L_x_2:
[----:B------:R-:W-:Y:S01]  /*0410*/  DSETP.MAX.AND P0, P1, |R4|, |R2|, PT ;  /* 0x400000020400722a */ /* 0x000fe2000390f200 */
[----:B------:R-:W-:Y:S01]  /*0420*/  IMAD.MOV.U32 R0, RZ, RZ, R5 ;  /* 0x000000ffff007224 */ /* 0x000fe200078e0005 */
[----:B------:R-:W-:Y:S01]  /*0430*/  UMOV UR6, 0xd9d7bdbb ;  /* 0xd9d7bdbb00067882 */ /* 0x000fe20000000000 */
[----:B------:R-:W-:Y:S01]  /*0440*/  IMAD.MOV.U32 R7, RZ, RZ, R3 ;  /* 0x000000ffff077224 */ /* 0x000fe200078e0003 */
[----:B------:R-:W-:Y:S02]  /*0450*/  UMOV UR7, 0x3ddb7cdf ;  /* 0x3ddb7cdf00077882 */ /* 0x000fe40000000000 */
[----:B------:R-:W-:Y:S02]  /*0460*/  SEL R2, R4, R2, P0 ;  /* 0x0000000204027207 */ /* 0x000fe40000000000 */
[----:B------:R-:W-:-:S06]  /*0470*/  FSEL R9, |R0|, |R7|, P0 ;  /* 0x4000000700097208 */ /* 0x000fcc0000000200 */
[----:B------:R-:W-:-:S05]  /*0480*/  @P1 LOP3.LUT R9, R7, 0x80000, RZ, 0xfc, !PT ;  /* 0x0008000007091812 */ /* 0x000fca00078efcff */
[----:B------:R-:W-:-:S06]  /*0490*/  IMAD.MOV.U32 R3, RZ, RZ, R9 ;  /* 0x000000ffff037224 */ /* 0x000fcc00078e0009 */
[----:B------:R-:W-:-:S14]  /*04a0*/  DSETP.GT.AND P0, PT, R2, UR6, PT ;  /* 0x0000000602007e2a */ /* 0x000fdc000bf04000 */
[----:B------:R-:W-:Y:S05]  /*04b0*/  @!P0 EXIT ;  /* 0x000000000000894d */ /* 0x000fea0003800000 */
[----:B------:R-:W0:Y:S01]  /*04c0*/  S2R R0, SR_LANEID ;  /* 0x0000000000007919 */ /* 0x000e220000000000 */
[----:B------:R-:W1:Y:S01]  /*04d0*/  LDC.64 R2, c[0x4][RZ] ;  /* 0x01000000ff027b82 */ /* 0x000e620000000a00 */
[----:B------:R-:W-:Y:S02]  /*04e0*/  VOTEU.ANY UR6, UPT, PT ;  /* 0x0000000000067886 */ /* 0x000fe400038e0100 */
[----:B------:R-:W-:Y:S02]  /*04f0*/  UFLO.U32 UR7, UR6 ;  /* 0x00000006000772bd */ /* 0x000fe400080e0000 */
[----:B------:R-:W1:Y:S04]  /*0500*/  POPC R5, UR6 ;  /* 0x0000000600057d09 */ /* 0x000e680008000000 */
[----:B0-----:R-:W-:-:S13]  /*0510*/  ISETP.EQ.U32.AND P0, PT, R0, UR7, PT ;  /* 0x0000000700007c0c */ /* 0x001fda000bf02070 */
[----:B-1----:R-:W-:Y:S01]  /*0520*/  @P0 REDG.E.ADD.STRONG.GPU desc[UR4][R2.64], R5 ;  /* 0x000000050200098e */ /* 0x002fe2000c12e104 */
[----:B------:R-:W-:Y:S05]  /*0530*/  EXIT ;  /* 0x000000000000794d */ /* 0x000fea0003800000 */
        .weak           $__internal_0_$__cuda_sm20_div_rn_f64_full
        .type           $__internal_0_$__cuda_sm20_div_rn_f64_full,@function
        .size           $__internal_0_$__cuda_sm20_div_rn_f64_full,(.L_x_10 - $__internal_0_$__cuda_sm20_div_rn_f64_full)
$__internal_0_$__cuda_sm20_div_rn_f64_full:
[C---:B------:R-:W-:Y:S01]  /*0540*/  FSETP.GEU.AND P0, PT, |R11|.reuse, 1.469367938527859385e-39, PT ;  /* 0x001000000b00780b */ /* 0x040fe20003f0e200 */
[----:B------:R-:W-:Y:S01]  /*0550*/  IMAD.MOV.U32 R16, RZ, RZ, 0x1 ;  /* 0x00000001ff107424 */ /* 0x000fe200078e00ff */
[----:B------:R-:W-:Y:S01]  /*0560*/  LOP3.LUT R4, R11, 0x800fffff, RZ, 0xc0, !PT ;  /* 0x800fffff0b047812 */ /* 0x000fe200078ec0ff */
[----:B------:R-:W-:Y:S01]  /*0570*/  IMAD.MOV.U32 R21, RZ, RZ, 0x1ca00000 ;  /* 0x1ca00000ff157424 */ /* 0x000fe200078e00ff */
[C---:B------:R-:W-:Y:S01]  /*0580*/  FSETP.GEU.AND P2, PT, |R13|.reuse, 1.469367938527859385e-39, PT ;  /* 0x001000000d00780b */ /* 0x040fe20003f4e200 */
[----:B------:R-:W-:Y:S01]  /*0590*/  BSSY.RECONVERGENT B1, `(.L_x_4) ;  /* 0x0000052000017945 */ /* 0x000fe20003800200 */
[----:B------:R-:W-:Y:S01]  /*05a0*/  LOP3.LUT R5, R4, 0x3ff00000, RZ, 0xfc, !PT ;  /* 0x3ff0000004057812 */ /* 0x000fe200078efcff */
[----:B------:R-:W-:Y:S01]  /*05b0*/  IMAD.MOV.U32 R4, RZ, RZ, R10 ;  /* 0x000000ffff047224 */ /* 0x000fe200078e000a */
[----:B------:R-:W-:Y:S02]  /*05c0*/  LOP3.LUT R20, R13, 0x7ff00000, RZ, 0xc0, !PT ;  /* 0x7ff000000d147812 */ /* 0x000fe400078ec0ff */
[----:B------:R-:W-:-:S03]  /*05d0*/  LOP3.LUT R23, R11, 0x7ff00000, RZ, 0xc0, !PT ;  /* 0x7ff000000b177812 */ /* 0x000fc600078ec0ff */
[----:B------:R-:W-:Y:S01]  /*05e0*/  @!P0 DMUL R4, R10, 8.98846567431157953865e+307 ;  /* 0x7fe000000a048828 */ /* 0x000fe20000000000 */
[C---:B------:R-:W-:Y:S01]  /*05f0*/  ISETP.GE.U32.AND P1, PT, R20.reuse, R23, PT ;  /* 0x000000171400720c */ /* 0x040fe20003f26070 */
[----:B------:R-:W-:Y:S02]  /*0600*/  IMAD.MOV.U32 R22, RZ, RZ, R20 ;  /* 0x000000ffff167224 */ /* 0x000fe400078e0014 */
[----:B------:R-:W-:Y:S02]  /*0610*/  @!P2 LOP3.LUT R19, R11, 0x7ff00000, RZ, 0xc0, !PT ;  /* 0x7ff000000b13a812 */ /* 0x000fe400078ec0ff */
[----:B------:R-:W0:Y:S02]  /*0620*/  MUFU.RCP64H R17, R5 ;  /* 0x0000000500117308 */ /* 0x000e240000001800 */
[----:B------:R-:W-:Y:S02]  /*0630*/  @!P2 ISETP.GE.U32.AND P3, PT, R20, R19, PT ;  /* 0x000000131400a20c */ /* 0x000fe40003f66070 */
[----:B------:R-:W-:-:S02]  /*0640*/  @!P0 LOP3.LUT R23, R5, 0x7ff00000, RZ, 0xc0, !PT ;  /* 0x7ff0000005178812 */ /* 0x000fc400078ec0ff */
[----:B------:R-:W-:-:S03]  /*0650*/  @!P2 SEL R19, R21, 0x63400000, !P3 ;  /* 0x634000001513a807 */ /* 0x000fc60005800000 */
[----:B------:R-:W-:Y:S01]  /*0660*/  VIADD R27, R23, 0xffffffff ;  /* 0xffffffff171b7836 */ /* 0x000fe20000000000 */
[----:B------:R-:W-:-:S04]  /*0670*/  @!P2 LOP3.LUT R24, R19, 0x80000000, R13, 0xf8, !PT ;  /* 0x800000001318a812 */ /* 0x000fc800078ef80d */
[----:B------:R-:W-:Y:S01]  /*0680*/  @!P2 LOP3.LUT R25, R24, 0x100000, RZ, 0xfc, !PT ;  /* 0x001000001819a812 */ /* 0x000fe200078efcff */
[----:B------:R-:W-:Y:S01]  /*0690*/  @!P2 IMAD.MOV.U32 R24, RZ, RZ, RZ ;  /* 0x000000ffff18a224 */ /* 0x000fe200078e00ff */
[----:B0-----:R-:W-:-:S08]  /*06a0*/  DFMA R14, R16, -R4, 1 ;  /* 0x3ff00000100e742b */ /* 0x001fd00000000804 */
[----:B------:R-:W-:-:S08]  /*06b0*/  DFMA R14, R14, R14, R14 ;  /* 0x0000000e0e0e722b */ /* 0x000fd0000000000e */
[----:B------:R-:W-:Y:S01]  /*06c0*/  DFMA R16, R16, R14, R16 ;  /* 0x0000000e1010722b */ /* 0x000fe20000000010 */
[----:B------:R-:W-:Y:S01]  /*06d0*/  SEL R15, R21, 0x63400000, !P1 ;  /* 0x63400000150f7807 */ /* 0x000fe20004800000 */
[----:B------:R-:W-:-:S03]  /*06e0*/  IMAD.MOV.U32 R14, RZ, RZ, R12 ;  /* 0x000000ffff0e7224 */ /* 0x000fc600078e000c */
[----:B------:R-:W-:-:S03]  /*06f0*/  LOP3.LUT R15, R15, 0x800fffff, R13, 0xf8, !PT ;  /* 0x800fffff0f0f7812 */ /* 0x000fc600078ef80d */
[----:B------:R-:W-:-:S03]  /*0700*/  DFMA R18, R16, -R4, 1 ;  /* 0x3ff000001012742b */ /* 0x000fc60000000804 */
[----:B------:R-:W-:-:S05]  /*0710*/  @!P2 DFMA R14, R14, 2, -R24 ;  /* 0x400000000e0ea82b */ /* 0x000fca0000000818 */
[----:B------:R-:W-:-:S05]  /*0720*/  DFMA R16, R16, R18, R16 ;  /* 0x000000121010722b */ /* 0x000fca0000000010 */
[----:B------:R-:W-:-:S03]  /*0730*/  @!P2 LOP3.LUT R22, R15, 0x7ff00000, RZ, 0xc0, !PT ;  /* 0x7ff000000f16a812 */ /* 0x000fc600078ec0ff */
[----:B------:R-:W-:Y:S02]  /*0740*/  DMUL R18, R16, R14 ;  /* 0x0000000e10127228 */ /* 0x000fe40000000000 */
[----:B------:R-:W-:-:S05]  /*0750*/  VIADD R26, R22, 0xffffffff ;  /* 0xffffffff161a7836 */ /* 0x000fca0000000000 */
[----:B------:R-:W-:Y:S01]  /*0760*/  ISETP.GT.U32.AND P0, PT, R26, 0x7feffffe, PT ;  /* 0x7feffffe1a00780c */ /* 0x000fe20003f04070 */
[----:B------:R-:W-:-:S03]  /*0770*/  DFMA R24, R18, -R4, R14 ;  /* 0x800000041218722b */ /* 0x000fc6000000000e */
[----:B------:R-:W-:-:S05]  /*0780*/  ISETP.GT.U32.OR P0, PT, R27, 0x7feffffe, P0 ;  /* 0x7feffffe1b00780c */ /* 0x000fca0000704470 */
[----:B------:R-:W-:-:S08]  /*0790*/  DFMA R16, R16, R24, R18 ;  /* 0x000000181010722b */ /* 0x000fd00000000012 */
[----:B------:R-:W-:Y:S05]  /*07a0*/  @P0 BRA `(.L_x_5) ;  /* 0x00000000006c0947 */ /* 0x000fea0003800000 */
[----:B------:R-:W-:-:S04]  /*07b0*/  LOP3.LUT R13, R11, 0x7ff00000, RZ, 0xc0, !PT ;  /* 0x7ff000000b0d7812 */ /* 0x000fc800078ec0ff */
[CC--:B------:R-:W-:Y:S02]  /*07c0*/  VIADDMNMX R12, R20.reuse, -R13.reuse, 0xb9600000, !PT ;  /* 0xb9600000140c7446 */ /* 0x0c0fe4000780090d */
[----:B------:R-:W-:Y:S01]  /*07d0*/  ISETP.GE.U32.AND P0, PT, R20, R13, PT ;  /* 0x0000000d1400720c */ /* 0x000fe20003f06070 */
[----:B------:R-:W-:Y:S01]  /*07e0*/  IMAD.MOV.U32 R20, RZ, RZ, RZ ;  /* 0x000000ffff147224 */ /* 0x000fe200078e00ff */
[----:B------:R-:W-:Y:S02]  /*07f0*/  VIMNMX R12, PT, PT, R12, 0x46a00000, PT ;  /* 0x46a000000c0c7848 */ /* 0x000fe40003fe0100 */
[----:B------:R-:W-:-:S05]  /*0800*/  SEL R21, R21, 0x63400000, !P0 ;  /* 0x6340000015157807 */ /* 0x000fca0004000000 */
[----:B------:R-:W-:-:S04]  /*0810*/  IMAD.IADD R12, R12, 0x1, -R21 ;  /* 0x000000010c0c7824 */ /* 0x000fc800078e0a15 */
[----:B------:R-:W-:-:S06]  /*0820*/  VIADD R21, R12, 0x7fe00000 ;  /* 0x7fe000000c157836 */ /* 0x000fcc0000000000 */
[----:B------:R-:W-:-:S10]  /*0830*/  DMUL R18, R16, R20 ;  /* 0x0000001410127228 */ /* 0x000fd40000000000 */
[----:B------:R-:W-:-:S13]  /*0840*/  FSETP.GTU.AND P0, PT, |R19|, 1.469367938527859385e-39, PT ;  /* 0x001000001300780b */ /* 0x000fda0003f0c200 */
[----:B------:R-:W-:Y:S05]  /*0850*/  @P0 BRA `(.L_x_6) ;  /* 0x0000000000940947 */ /* 0x000fea0003800000 */
[----:B------:R-:W-:Y:S01]  /*0860*/  DFMA R4, R16, -R4, R14 ;  /* 0x800000041004722b */ /* 0x000fe2000000000e */
[----:B------:R-:W-:-:S09]  /*0870*/  IMAD.MOV.U32 R20, RZ, RZ, RZ ;  /* 0x000000ffff147224 */ /* 0x000fd200078e00ff */
[C---:B------:R-:W-:Y:S02]  /*0880*/  FSETP.NEU.AND P0, PT, R5.reuse, RZ, PT ;  /* 0x000000ff0500720b */ /* 0x040fe40003f0d000 */
[----:B------:R-:W-:-:S04]  /*0890*/  LOP3.LUT R11, R5, 0x80000000, R11, 0x48, !PT ;  /* 0x80000000050b7812 */ /* 0x000fc800078e480b */
[----:B------:R-:W-:-:S07]  /*08a0*/  LOP3.LUT R21, R11, R21, RZ, 0xfc, !PT ;  /* 0x000000150b157212 */ /* 0x000fce00078efcff */
[----:B------:R-:W-:Y:S05]  /*08b0*/  @!P0 BRA `(.L_x_6) ;  /* 0x00000000007c8947 */ /* 0x000fea0003800000 */
[----:B------:R-:W-:Y:S02]  /*08c0*/  IMAD.MOV R5, RZ, RZ, -R12 ;  /* 0x000000ffff057224 */ /* 0x000fe400078e0a0c */
[----:B------:R-:W-:-:S06]  /*08d0*/  IMAD.MOV.U32 R4, RZ, RZ, RZ ;  /* 0x000000ffff047224 */ /* 0x000fcc00078e00ff */
[----:B------:R-:W-:Y:S02]  /*08e0*/  DFMA R4, R18, -R4, R16 ;  /* 0x800000041204722b */ /* 0x000fe40000000010 */
[----:B------:R-:W-:-:S04]  /*08f0*/  DMUL.RP R16, R16, R20 ;  /* 0x0000001410107228 */ /* 0x000fc80000008000 */
[----:B------:R-:W-:-:S04]  /*0900*/  IADD3 R4, PT, PT, -R12, -0x43300000, RZ ;  /* 0xbcd000000c047810 */ /* 0x000fc80007ffe1ff */
[----:B------:R-:W-:Y:S02]  /*0910*/  FSETP.NEU.AND P0, PT, |R5|, R4, PT ;  /* 0x000000040500720b */ /* 0x000fe40003f0d200 */
[----:B------:R-:W-:Y:S02]  /*0920*/  LOP3.LUT R11, R17, R11, RZ, 0x3c, !PT ;  /* 0x0000000b110b7212 */ /* 0x000fe400078e3cff */
[----:B------:R-:W-:Y:S02]  /*0930*/  FSEL R18, R16, R18, !P0 ;  /* 0x0000001210127208 */ /* 0x000fe40004000000 */
[----:B------:R-:W-:Y:S01]  /*0940*/  FSEL R19, R11, R19, !P0 ;  /* 0x000000130b137208 */ /* 0x000fe20004000000 */
[----:B------:R-:W-:Y:S06]  /*0950*/  BRA `(.L_x_6) ;  /* 0x0000000000547947 */ /* 0x000fec0003800000 */
.L_x_5:
[----:B------:R-:W-:-:S14]  /*0960*/  DSETP.NAN.AND P0, PT, R12, R12, PT ;  /* 0x0000000c0c00722a */ /* 0x000fdc0003f08000 */
[----:B------:R-:W-:Y:S05]  /*0970*/  @P0 BRA `(.L_x_7) ;  /* 0x0000000000440947 */ /* 0x000fea0003800000 */
[----:B------:R-:W-:-:S14]  /*0980*/  DSETP.NAN.AND P0, PT, R10, R10, PT ;  /* 0x0000000a0a00722a */ /* 0x000fdc0003f08000 */
[----:B------:R-:W-:Y:S05]  /*0990*/  @P0 BRA `(.L_x_8) ;  /* 0x0000000000300947 */ /* 0x000fea0003800000 */
[----:B------:R-:W-:Y:S01]  /*09a0*/  ISETP.NE.AND P0, PT, R22, R23, PT ;  /* 0x000000171600720c */ /* 0x000fe20003f05270 */
[----:B------:R-:W-:Y:S02]  /*09b0*/  IMAD.MOV.U32 R18, RZ, RZ, 0x0 ;  /* 0x00000000ff127424 */ /* 0x000fe400078e00ff */
[----:B------:R-:W-:-:S10]  /*09c0*/  IMAD.MOV.U32 R19, RZ, RZ, -0x80000 ;  /* 0xfff80000ff137424 */ /* 0x000fd400078e00ff */
[----:B------:R-:W-:Y:S05]  /*09d0*/  @!P0 BRA `(.L_x_6) ;  /* 0x0000000000348947 */ /* 0x000fea0003800000 */
[----:B------:R-:W-:Y:S02]  /*09e0*/  ISETP.NE.AND P0, PT, R22, 0x7ff00000, PT ;  /* 0x7ff000001600780c */ /* 0x000fe40003f05270 */
[----:B------:R-:W-:Y:S02]  /*09f0*/  LOP3.LUT R19, R13, 0x80000000, R11, 0x48, !PT ;  /* 0x800000000d137812 */ /* 0x000fe400078e480b */
[----:B------:R-:W-:-:S13]  /*0a00*/  ISETP.EQ.OR P0, PT, R23, RZ, !P0 ;  /* 0x000000ff1700720c */ /* 0x000fda0004702670 */
[----:B------:R-:W-:Y:S01]  /*0a10*/  @P0 LOP3.LUT R4, R19, 0x7ff00000, RZ, 0xfc, !PT ;  /* 0x7ff0000013040812 */ /* 0x000fe200078efcff */
[----:B------:R-:W-:Y:S02]  /*0a20*/  @!P0 IMAD.MOV.U32 R18, RZ, RZ, RZ ;  /* 0x000000ffff128224 */ /* 0x000fe400078e00ff */
[----:B------:R-:W-:Y:S02]  /*0a30*/  @P0 IMAD.MOV.U32 R18, RZ, RZ, RZ ;  /* 0x000000ffff120224 */ /* 0x000fe400078e00ff */
[----:B------:R-:W-:Y:S01]  /*0a40*/  @P0 IMAD.MOV.U32 R19, RZ, RZ, R4 ;  /* 0x000000ffff130224 */ /* 0x000fe200078e0004 */
[----:B------:R-:W-:Y:S06]  /*0a50*/  BRA `(.L_x_6) ;  /* 0x0000000000147947 */ /* 0x000fec0003800000 */
.L_x_8:
[----:B------:R-:W-:Y:S01]  /*0a60*/  LOP3.LUT R19, R11, 0x80000, RZ, 0xfc, !PT ;  /* 0x000800000b137812 */ /* 0x000fe200078efcff */
[----:B------:R-:W-:Y:S01]  /*0a70*/  IMAD.MOV.U32 R18, RZ, RZ, R10 ;  /* 0x000000ffff127224 */ /* 0x000fe200078e000a */
[----:B------:R-:W-:Y:S06]  /*0a80*/  BRA `(.L_x_6) ;  /* 0x0000000000087947 */ /* 0x000fec0003800000 */
.L_x_7:
[----:B------:R-:W-:Y:S01]  /*0a90*/  LOP3.LUT R19, R13, 0x80000, RZ, 0xfc, !PT ;  /* 0x000800000d137812 */ /* 0x000fe200078efcff */
[----:B------:R-:W-:-:S07]  /*0aa0*/  IMAD.MOV.U32 R18, RZ, RZ, R12 ;  /* 0x000000ffff127224 */ /* 0x000fce00078e000c */
.L_x_6:
[----:B------:R-:W-:Y:S05]  /*0ab0*/  BSYNC.RECONVERGENT B1 ;  /* 0x0000000000017941 */ /* 0x000fea0003800200 */
.L_x_4:
[----:B------:R-:W-:Y:S02]  /*0ac0*/  IMAD.MOV.U32 R4, RZ, RZ, R0 ;  /* 0x000000ffff047224 */ /* 0x000fe400078e0000 */
[----:B------:R-:W-:-:S04]  /*0ad0*/  IMAD.MOV.U32 R5, RZ, RZ, 0x0 ;  /* 0x00000000ff057424 */ /* 0x000fc800078e00ff */
[----:B------:R-:W-:Y:S05]  /*0ae0*/  RET.REL.NODEC R4 `(_Z13GoldChkKernelPdS_i) ;  /* 0xfffffff404447950 */ /* 0x000fea0003c3ffff */
.L_x_9:
[----:B------:R-:W-:-:S00]  /*0af0*/  BRA `(.L_x_9) ;  /* 0xfffffffc00fc7947 */ /* 0x000fc0000383ffff */
[----:B------:R-:W-:-:S00]  /*0b00*/  NOP ;  /* 0x0000000000007918 */ /* 0x000fc00000000000 */
[----:B------:R-:W-:-:S00]  /*0b10*/  NOP ;  /* 0x0000000000007918 */ /* 0x000fc00000000000 */
[----:B------:R-:W-:-:S00]  /*0b20*/  NOP ;  /* 0x0000000000007918 */ /* 0x000fc00000000000 */
[----:B------:R-:W-:-:S00]  /*0b30*/  NOP ;  /* 0x0000000000007918 */ /* 0x000fc00000000000 */
[----:B------:R-:W-:-:S00]  /*0b40*/  NOP ;  /* 0x0000000000007918 */ /* 0x000fc00000000000 */
[----:B------:R-:W-:-:S00]  /*0b50*/  NOP ;  /* 0x0000000000007918 */ /* 0x000fc00000000000 */
[----:B------:R-:W-:-:S00]  /*0b60*/  NOP ;  /* 0x0000000000007918 */ /* 0x000fc00000000000 */
[----:B------:R-:W-:-:S00]  /*0b70*/  NOP ;  /* 0x0000000000007918 */ /* 0x000fc00000000000 */
.L_x_10:


//--------------------- .nv.shared.reserved.0     --------------------------
	.section	.nv.shared.reserved.0,"aw",@nobits
	.weak		__nv_reservedSMEM_offset_0_alias
	.size		__nv_reservedSMEM_offset_0_alias, 0, 64
	.other		__nv_reservedSMEM_offset_0_alias,@"STO_CUDA_RESERVED_SHARED STV_DEFAULT"
__nv_reservedSMEM_offset_0_alias:
	.zero		0
	.zero		64


//--------------------- .nv.global                --------------------------
	.section	.nv.global,"aw",@nobits
	.align	4
.nv.global:
	.type		kerrors,@object
	.size		kerrors,(.L_0 - kerrors)
kerrors:
	.zero		4
.L_0:


//--------------------- .nv.constant0._Z13GoldChkKernelPdS_i --------------------------
	.section	.nv.constant0._Z13GoldChkKernelPdS_i,"a",@progbits
	.sectionflags	@""
	.align	4
.nv.constant0._Z13GoldChkKernelPdS_i:
	.zero		916


//--------------------- SYMBOLS --------------------------

	.type		.nv.reservedSmem.offset0,@object
	.size		.nv.reservedSmem.offset0,0x4
